//
// Generated by NVIDIA NVVM Compiler
//
// Compiler Build ID: CL-36424714
// Cuda compilation tools, release 13.0, V13.0.88
// Based on NVVM 20.0.0
//

.version 9.0
.target sm_100
.address_size 64

	// .globl	_Z12matMulKernelPiS_S_i
// _ZZ12matMulKernelPiS_S_iE2As has been demoted
// _ZZ12matMulKernelPiS_S_iE2Bs has been demoted

.visible .entry _Z12matMulKernelPiS_S_i(
	.param .u64 .ptr .align 1 _Z12matMulKernelPiS_S_i_param_0,
	.param .u64 .ptr .align 1 _Z12matMulKernelPiS_S_i_param_1,
	.param .u64 .ptr .align 1 _Z12matMulKernelPiS_S_i_param_2,
	.param .u32 _Z12matMulKernelPiS_S_i_param_3
)
{
	.reg .pred 	%p<2>;
	.reg .b32 	%r<48>;
	.reg .b32 	%f<104>;
	.reg .b64 	%rd<31>;
	// demoted variable
	.shared .align 4 .b8 _ZZ12matMulKernelPiS_S_iE2As[1024];
	// demoted variable
	.shared .align 4 .b8 _ZZ12matMulKernelPiS_S_iE2Bs[1024];
	ld.param.u32 	%r18, [_Z12matMulKernelPiS_S_i_param_3];
	mov.u32 	%r20, %ctaid.y;
	mov.u32 	%r21, %ctaid.x;
	mul.lo.s32 	%r22, %r20, %r18;
	shl.b32 	%r1, %r22, 4;
	shl.b32 	%r2, %r21, 4;
	mov.u32 	%r23, %tid.y;
	mov.u32 	%r24, %tid.x;
	shl.b32 	%r25, %r18, 4;
	shl.b32 	%r26, %r23, 10;
	or.b32  	%r27, %r26, %r24;
	cvt.u64.u32 	%rd1, %r27;
	shl.b32 	%r28, %r23, 6;
	mov.u32 	%r29, _ZZ12matMulKernelPiS_S_iE2As;
	add.s32 	%r3, %r29, %r28;
	mov.u32 	%r30, _ZZ12matMulKernelPiS_S_iE2Bs;
	shl.b32 	%r31, %r24, 2;
	add.s32 	%r5, %r30, %r31;
	add.s32 	%r4, %r5, %r28;
	add.s32 	%r46, %r1, 16;
	add.s32 	%r44, %r2, %r25;
	mov.f32 	%f103, 0f00000000;
	mov.b32 	%r47, 0;
	mov.u32 	%r43, %r2;
	mov.u32 	%r45, %r1;
$L__BB0_1:
	ld.param.u32 	%r42, [_Z12matMulKernelPiS_S_i_param_3];
	ld.param.u64 	%rd29, [_Z12matMulKernelPiS_S_i_param_1];
	ld.param.u64 	%rd28, [_Z12matMulKernelPiS_S_i_param_0];
	cvt.s64.s32 	%rd5, %r46;
	add.s64 	%rd6, %rd1, %rd5;
	shl.b64 	%rd7, %rd6, 2;
	cvta.to.global.u64 	%rd8, %rd28;
	add.s64 	%rd9, %rd8, %rd7;
	cvt.s64.s32 	%rd10, %r45;
	add.s64 	%rd11, %rd1, %rd10;
	shl.b64 	%rd12, %rd11, 2;
	add.s64 	%rd13, %rd8, %rd12;
	cvt.s64.s32 	%rd14, %r43;
	ld.global.u32 	%r32, [%rd13];
	cvt.rn.f32.s32 	%f4, %r32;
	add.s32 	%r35, %r3, %r31;
	st.shared.f32 	[%r35], %f4;
	add.s64 	%rd15, %rd14, %rd1;
	cvta.to.global.u64 	%rd16, %rd29;
	shl.b64 	%rd17, %rd15, 2;
	add.s64 	%rd18, %rd16, %rd17;
	ld.global.u32 	%r36, [%rd18];
	cvt.rn.f32.s32 	%f5, %r36;
	st.shared.f32 	[%r4], %f5;
	bar.sync 	0;
	ld.shared.f32 	%f6, [%r3];
	ld.shared.f32 	%f7, [%r5];
	fma.rn.f32 	%f8, %f6, %f7, %f103;
	ld.shared.f32 	%f9, [%r3+4];
	ld.shared.f32 	%f10, [%r5+64];
	fma.rn.f32 	%f11, %f9, %f10, %f8;
	ld.shared.f32 	%f12, [%r3+8];
	ld.shared.f32 	%f13, [%r5+128];
	fma.rn.f32 	%f14, %f12, %f13, %f11;
	ld.shared.f32 	%f15, [%r3+12];
	ld.shared.f32 	%f16, [%r5+192];
	fma.rn.f32 	%f17, %f15, %f16, %f14;
	ld.shared.f32 	%f18, [%r3+16];
	ld.shared.f32 	%f19, [%r5+256];
	fma.rn.f32 	%f20, %f18, %f19, %f17;
	ld.shared.f32 	%f21, [%r3+20];
	ld.shared.f32 	%f22, [%r5+320];
	fma.rn.f32 	%f23, %f21, %f22, %f20;
	ld.shared.f32 	%f24, [%r3+24];
	ld.shared.f32 	%f25, [%r5+384];
	fma.rn.f32 	%f26, %f24, %f25, %f23;
	ld.shared.f32 	%f27, [%r3+28];
	ld.shared.f32 	%f28, [%r5+448];
	fma.rn.f32 	%f29, %f27, %f28, %f26;
	ld.shared.f32 	%f30, [%r3+32];
	ld.shared.f32 	%f31, [%r5+512];
	fma.rn.f32 	%f32, %f30, %f31, %f29;
	ld.shared.f32 	%f33, [%r3+36];
	ld.shared.f32 	%f34, [%r5+576];
	fma.rn.f32 	%f35, %f33, %f34, %f32;
	ld.shared.f32 	%f36, [%r3+40];
	ld.shared.f32 	%f37, [%r5+640];
	fma.rn.f32 	%f38, %f36, %f37, %f35;
	ld.shared.f32 	%f39, [%r3+44];
	ld.shared.f32 	%f40, [%r5+704];
	fma.rn.f32 	%f41, %f39, %f40, %f38;
	ld.shared.f32 	%f42, [%r3+48];
	ld.shared.f32 	%f43, [%r5+768];
	fma.rn.f32 	%f44, %f42, %f43, %f41;
	ld.shared.f32 	%f45, [%r3+52];
	ld.shared.f32 	%f46, [%r5+832];
	fma.rn.f32 	%f47, %f45, %f46, %f44;
	ld.shared.f32 	%f48, [%r3+56];
	ld.shared.f32 	%f49, [%r5+896];
	fma.rn.f32 	%f50, %f48, %f49, %f47;
	ld.shared.f32 	%f51, [%r3+60];
	ld.shared.f32 	%f52, [%r5+960];
	fma.rn.f32 	%f53, %f51, %f52, %f50;
	bar.sync 	0;
	cvt.s64.s32 	%rd19, %r44;
	ld.global.u32 	%r37, [%rd9];
	cvt.rn.f32.s32 	%f54, %r37;
	st.shared.f32 	[%r35], %f54;
	add.s64 	%rd20, %rd19, %rd1;
	shl.b64 	%rd21, %rd20, 2;
	add.s64 	%rd22, %rd16, %rd21;
	ld.global.u32 	%r38, [%rd22];
	cvt.rn.f32.s32 	%f55, %r38;
	st.shared.f32 	[%r4], %f55;
	bar.sync 	0;
	ld.shared.f32 	%f56, [%r3];
	ld.shared.f32 	%f57, [%r5];
	fma.rn.f32 	%f58, %f56, %f57, %f53;
	ld.shared.f32 	%f59, [%r3+4];
	ld.shared.f32 	%f60, [%r5+64];
	fma.rn.f32 	%f61, %f59, %f60, %f58;
	ld.shared.f32 	%f62, [%r3+8];
	ld.shared.f32 	%f63, [%r5+128];
	fma.rn.f32 	%f64, %f62, %f63, %f61;
	ld.shared.f32 	%f65, [%r3+12];
	ld.shared.f32 	%f66, [%r5+192];
	fma.rn.f32 	%f67, %f65, %f66, %f64;
	ld.shared.f32 	%f68, [%r3+16];
	ld.shared.f32 	%f69, [%r5+256];
	fma.rn.f32 	%f70, %f68, %f69, %f67;
	ld.shared.f32 	%f71, [%r3+20];
	ld.shared.f32 	%f72, [%r5+320];
	fma.rn.f32 	%f73, %f71, %f72, %f70;
	ld.shared.f32 	%f74, [%r3+24];
	ld.shared.f32 	%f75, [%r5+384];
	fma.rn.f32 	%f76, %f74, %f75, %f73;
	ld.shared.f32 	%f77, [%r3+28];
	ld.shared.f32 	%f78, [%r5+448];
	fma.rn.f32 	%f79, %f77, %f78, %f76;
	ld.shared.f32 	%f80, [%r3+32];
	ld.shared.f32 	%f81, [%r5+512];
	fma.rn.f32 	%f82, %f80, %f81, %f79;
	ld.shared.f32 	%f83, [%r3+36];
	ld.shared.f32 	%f84, [%r5+576];
	fma.rn.f32 	%f85, %f83, %f84, %f82;
	ld.shared.f32 	%f86, [%r3+40];
	ld.shared.f32 	%f87, [%r5+640];
	fma.rn.f32 	%f88, %f86, %f87, %f85;
	ld.shared.f32 	%f89, [%r3+44];
	ld.shared.f32 	%f90, [%r5+704];
	fma.rn.f32 	%f91, %f89, %f90, %f88;
	ld.shared.f32 	%f92, [%r3+48];
	ld.shared.f32 	%f93, [%r5+768];
	fma.rn.f32 	%f94, %f92, %f93, %f91;
	ld.shared.f32 	%f95, [%r3+52];
	ld.shared.f32 	%f96, [%r5+832];
	fma.rn.f32 	%f97, %f95, %f96, %f94;
	ld.shared.f32 	%f98, [%r3+56];
	ld.shared.f32 	%f99, [%r5+896];
	fma.rn.f32 	%f100, %f98, %f99, %f97;
	ld.shared.f32 	%f101, [%r3+60];
	ld.shared.f32 	%f102, [%r5+960];
	fma.rn.f32 	%f103, %f101, %f102, %f100;
	bar.sync 	0;
	add.s32 	%r47, %r47, 2;
	add.s32 	%r46, %r46, 32;
	add.s32 	%r45, %r45, 32;
	shl.b32 	%r39, %r42, 5;
	add.s32 	%r44, %r44, %r39;
	add.s32 	%r43, %r43, %r39;
	setp.ne.s32 	%p1, %r47, 64;
	@%p1 bra 	$L__BB0_1;
	ld.param.u64 	%rd30, [_Z12matMulKernelPiS_S_i_param_2];
	cvta.to.global.u64 	%rd23, %rd30;
	add.s32 	%r40, %r1, %r2;
	cvt.s64.s32 	%rd24, %r40;
	cvt.rzi.s32.f32 	%r41, %f103;
	add.s64 	%rd25, %rd24, %rd1;
	shl.b64 	%rd26, %rd25, 2;
	add.s64 	%rd27, %rd23, %rd26;
	st.global.u32 	[%rd27], %r41;
	ret;

}


// ===== COMPILED SASS (sm_100) =====

	.target	sm_100

	.elftype	@"ET_EXEC"


//--------------------- .note.nv.tkinfo           --------------------------
	.section	.note.nv.tkinfo,"",@"SHT_NOTE"
	.sectionflags	@"SHF_NOTE_NV_TKINFO"
	.tkinfo
        /*0018*/ 	.word	0x00000002
        /*0030*/ 	.string	""
        /*0030*/ 	.string	"ptxas"
        /*0030*/ 	.string	"Cuda compilation tools, release 13.0, V13.0.88"
        /*0030*/ 	.string	"Build cuda_13.0.r13.0/compiler.36424714_0"
        /*0030*/ 	.string	"-arch sm_100 -m 64 "



//--------------------- .note.nv.cuinfo           --------------------------
	.section	.note.nv.cuinfo,"",@"SHT_NOTE"
	.sectionflags	@"SHF_NOTE_NV_CUINFO"
        /*0018*/ 	.short	0x0002
        /*001a*/ 	.short	0x0064
        /*001c*/ 	.short	0x0082
	.zero		2


//--------------------- .nv.info                  --------------------------
	.section	.nv.info,"",@"SHT_CUDA_INFO"
	.align	4


	//----- nvinfo : EIATTR_REGCOUNT
	.align		4
        /*0000*/ 	.byte	0x04, 0x2f
        /*0002*/ 	.short	(.L_1 - .L_0)
	.align		4
.L_0:
        /*0004*/ 	.word	index@(_Z12matMulKernelPiS_S_i)
        /*0008*/ 	.word	0x00000020


	//----- nvinfo : EIATTR_FRAME_SIZE
	.align		4
.L_1:
        /*000c*/ 	.byte	0x04, 0x11
        /*000e*/ 	.short	(.L_3 - .L_2)
	.align		4
.L_2:
        /*0010*/ 	.word	index@(_Z12matMulKernelPiS_S_i)
        /*0014*/ 	.word	0x00000000


	//----- nvinfo : EIATTR_MIN_STACK_SIZE
	.align		4
.L_3:
        /*0018*/ 	.byte	0x04, 0x12
        /*001a*/ 	.short	(.L_5 - .L_4)
	.align		4
.L_4:
        /*001c*/ 	.word	index@(_Z12matMulKernelPiS_S_i)
        /*0020*/ 	.word	0x00000000
.L_5:


//--------------------- .nv.compat                --------------------------
	.section	.nv.compat,"",@"SHT_CUDA_COMPAT_INFO"
	.align	4
        /*0000*/ 	.byte	0x02, 0x09, 0x00, 0x00, 0x02, 0x02, 0x01, 0x00, 0x02, 0x05, 0x05, 0x00, 0x03, 0x07, 0x01, 0x01
        /*0010*/ 	.byte	0x02, 0x03, 0x00, 0x00, 0x02, 0x06, 0x01, 0x00, 0x04, 0x0b, 0x08, 0x00, 0x09, 0x00, 0x00, 0x00
        /*0020*/ 	.byte	0x00, 0x00, 0x00, 0x00


//--------------------- .nv.info._Z12matMulKernelPiS_S_i --------------------------
	.section	.nv.info._Z12matMulKernelPiS_S_i,"",@"SHT_CUDA_INFO"
	.sectionflags	@""
	.align	4


	//----- nvinfo : EIATTR_CUDA_API_VERSION
	.align		4
        /*0000*/ 	.byte	0x04, 0x37
        /*0002*/ 	.short	(.L_7 - .L_6)
.L_6:
        /*0004*/ 	.word	0x00000082


	//----- nvinfo : EIATTR_KPARAM_INFO
	.align		4
.L_7:
        /*0008*/ 	.byte	0x04, 0x17
        /*000a*/ 	.short	(.L_9 - .L_8)
.L_8:
        /*000c*/ 	.word	0x00000000
        /*0010*/ 	.short	0x0003
        /*0012*/ 	.short	0x0018
        /*0014*/ 	.byte	0x00, 0xf0, 0x11, 0x00


	//----- nvinfo : EIATTR_KPARAM_INFO
	.align		4
.L_9:
        /*0018*/ 	.byte	0x04, 0x17
        /*001a*/ 	.short	(.L_11 - .L_10)
.L_10:
        /*001c*/ 	.word	0x00000000
        /*0020*/ 	.short	0x0002
        /*0022*/ 	.short	0x0010
        /*0024*/ 	.byte	0x00, 0xf5, 0x21, 0x00


	//----- nvinfo : EIATTR_KPARAM_INFO
	.align		4
.L_11:
        /*0028*/ 	.byte	0x04, 0x17
        /*002a*/ 	.short	(.L_13 - .L_12)
.L_12:
        /*002c*/ 	.word	0x00000000
        /*0030*/ 	.short	0x0001
        /*0032*/ 	.short	0x0008
        /*0034*/ 	.byte	0x00, 0xf5, 0x21, 0x00


	//----- nvinfo : EIATTR_KPARAM_INFO
	.align		4
.L_13:
        /*0038*/ 	.byte	0x04, 0x17
        /*003a*/ 	.short	(.L_15 - .L_14)
.L_14:
        /*003c*/ 	.word	0x00000000
        /*0040*/ 	.short	0x0000
        /*0042*/ 	.short	0x0000
        /*0044*/ 	.byte	0x00, 0xf5, 0x21, 0x00


	//----- nvinfo : EIATTR_SPARSE_MMA_MASK
	.align		4
.L_15:
        /*0048*/ 	.byte	0x03, 0x50
        /*004a*/ 	.short	0x0000


	//----- nvinfo : EIATTR_MAXREG_COUNT
	.align		4
        /*004c*/ 	.byte	0x03, 0x1b
        /*004e*/ 	.short	0x00ff


	//----- nvinfo : EIATTR_NUM_BARRIERS
	.align		4
        /*0050*/ 	.byte	0x02, 0x4c
        /*0052*/ 	.byte	0x01
	.zero		1


	//----- nvinfo : EIATTR_MERCURY_ISA_VERSION
	.align		4
        /*0054*/ 	.byte	0x03, 0x5f
        /*0056*/ 	.short	0x0101


	//----- nvinfo : EIATTR_VRC_CTA_INIT_COUNT
	.align		4
        /*0058*/ 	.byte	0x02, 0x4a
	.zero		1
	.zero		1


	//----- nvinfo : EIATTR_EXIT_INSTR_OFFSETS
	.align		4
        /*005c*/ 	.byte	0x04, 0x1c
        /*005e*/ 	.short	(.L_17 - .L_16)


	//   ....[0]....
.L_16:
        /*0060*/ 	.word	0x00000930


	//----- nvinfo : EIATTR_CBANK_PARAM_SIZE
	.align		4
.L_17:
        /*0064*/ 	.byte	0x03, 0x19
        /*0066*/ 	.short	0x001c


	//----- nvinfo : EIATTR_PARAM_CBANK
	.align		4
        /*0068*/ 	.byte	0x04, 0x0a
        /*006a*/ 	.short	(.L_19 - .L_18)
	.align		4
.L_18:
        /*006c*/ 	.word	index@(.nv.constant0._Z12matMulKernelPiS_S_i)
        /*0070*/ 	.short	0x0380
        /*0072*/ 	.short	0x001c


	//----- nvinfo : EIATTR_SW_WAR
	.align		4
.L_19:
        /*0074*/ 	.byte	0x04, 0x36
        /*0076*/ 	.short	(.L_21 - .L_20)
.L_20:
        /*0078*/ 	.word	0x00000008
.L_21:


//--------------------- .nv.callgraph             --------------------------
	.section	.nv.callgraph,"",@"SHT_CUDA_CALLGRAPH"
	.align	4
	.sectionentsize	8
	.align		4
        /*0000*/ 	.word	0x00000000
	.align		4
        /*0004*/ 	.word	0xffffffff
	.align		4
        /*0008*/ 	.word	0x00000000
	.align		4
        /*000c*/ 	.word	0xfffffffe
	.align		4
        /*0010*/ 	.word	0x00000000
	.align		4
        /*0014*/ 	.word	0xfffffffd
	.align		4
        /*0018*/ 	.word	0x00000000
	.align		4
        /*001c*/ 	.word	0xfffffffc


//--------------------- .text._Z12matMulKernelPiS_S_i --------------------------
	.section	.text._Z12matMulKernelPiS_S_i,"ax",@progbits
	.align	128
        .global         _Z12matMulKernelPiS_S_i
        .type           _Z12matMulKernelPiS_S_i,@function
        .size           _Z12matMulKernelPiS_S_i,(.L_x_2 - _Z12matMulKernelPiS_S_i)
        .other          _Z12matMulKernelPiS_S_i,@"STO_CUDA_ENTRY STV_DEFAULT"
_Z12matMulKernelPiS_S_i:
.text._Z12matMulKernelPiS_S_i:
[----:B------:R-:W-:Y:S08]  /*0000*/  LDC R1, c[0x0][0x37c] ;  /* 0x0000df00ff017b82 */ /* 0x000ff00000000800 */
[----:B------:R-:W0:Y:S01]  /*0010*/  S2UR UR6, SR_CgaCtaId ;  /* 0x00000000000679c3 */ /* 0x000e220000008800 */
[----:B------:R-:W1:Y:S01]  /*0020*/  S2R R9, SR_TID.Y ;  /* 0x0000000000097919 */ /* 0x000e620000002200 */
[----:B------:R-:W-:Y:S01]  /*0030*/  UMOV UR4, 0x400 ;  /* 0x0000040000047882 */ /* 0x000fe20000000000 */
[----:B------:R-:W-:Y:S01]  /*0040*/  HFMA2 R23, -RZ, RZ, 0, 0 ;  /* 0x00000000ff177431 */ /* 0x000fe200000001ff */
[----:B------:R-:W2:Y:S01]  /*0050*/  LDCU.64 UR8, c[0x0][0x358] ;  /* 0x00006b00ff0877ac */ /* 0x000ea20008000a00 */
[----:B------:R-:W3:Y:S03]  /*0060*/  S2R R3, SR_TID.X ;  /* 0x0000000000037919 */ /* 0x000ee60000002100 */
[----:B------:R-:W4:Y:S01]  /*0070*/  S2UR UR10, SR_CTAID.Y ;  /* 0x00000000000a79c3 */ /* 0x000f220000002600 */
[----:B------:R-:W1:Y:S07]  /*0080*/  LDCU.128 UR12, c[0x0][0x380] ;  /* 0x00007000ff0c77ac */ /* 0x000e6e0008000c00 */
[----:B------:R-:W4:Y:S08]  /*0090*/  LDC R0, c[0x0][0x398] ;  /* 0x0000e600ff007b82 */ /* 0x000f300000000800 */
[----:B------:R-:W5:Y:S01]  /*00a0*/  S2UR UR5, SR_CTAID.X ;  /* 0x00000000000579c3 */ /* 0x000f620000002500 */
[----:B0-----:R-:W-:-:S02]  /*00b0*/  ULEA UR7, UR6, UR4, 0x18 ;  /* 0x0000000406077291 */ /* 0x001fc4000f8ec0ff */
[----:B------:R-:W-:-:S04]  /*00c0*/  UIADD3 UR4, UPT, UPT, UR4, 0x400, URZ ;  /* 0x0000040004047890 */ /* 0x000fc8000fffe0ff */
[----:B------:R-:W-:Y:S01]  /*00d0*/  ULEA UR4, UR6, UR4, 0x18 ;  /* 0x0000000406047291 */ /* 0x000fe2000f8ec0ff */
[C---:B-1----:R-:W-:Y:S02]  /*00e0*/  SHF.L.U32 R18, R9.reuse, 0xa, RZ ;  /* 0x0000000a09127819 */ /* 0x042fe400000006ff */
[----:B------:R-:W-:-:S03]  /*00f0*/  LEA R17, R9, UR7, 0x6 ;  /* 0x0000000709117c11 */ /* 0x000fc6000f8e30ff */
[C---:B---3--:R-:W-:Y:S01]  /*0100*/  LEA R16, R3.reuse, UR4, 0x2 ;  /* 0x0000000403107c11 */ /* 0x048fe2000f8e10ff */
[----:B------:R-:W-:Y:S01]  /*0110*/  UMOV UR4, URZ ;  /* 0x000000ff00047c82 */ /* 0x000fe20008000000 */
[----:B------:R-:W-:Y:S01]  /*0120*/  LOP3.LUT R18, R18, R3, RZ, 0xfc, !PT ;  /* 0x0000000312127212 */ /* 0x000fe200078efcff */
[----:B----4-:R-:W-:Y:S02]  /*0130*/  IMAD R19, R0, UR10, RZ ;  /* 0x0000000a00137c24 */ /* 0x010fe4000f8e02ff */
[----:B------:R-:W-:Y:S02]  /*0140*/  IMAD R3, R3, 0x4, R17 ;  /* 0x0000000403037824 */ /* 0x000fe400078e0211 */
[----:B------:R-:W-:Y:S01]  /*0150*/  IMAD R6, R9, 0x40, R16 ;  /* 0x0000004009067824 */ /* 0x000fe200078e0210 */
[----:B------:R-:W-:Y:S01]  /*0160*/  SHF.L.U32 R19, R19, 0x4, RZ ;  /* 0x0000000413137819 */ /* 0x000fe200000006ff */
[----:B-----5:R-:W-:-:S03]  /*0170*/  USHF.L.U32 UR5, UR5, 0x4, URZ ;  /* 0x0000000405057899 */ /* 0x020fc600080006ff */
[----:B------:R-:W-:Y:S02]  /*0180*/  IADD3 R4, PT, PT, R19, 0x10, RZ ;  /* 0x0000001013047810 */ /* 0x000fe40007ffe0ff */
[----:B------:R-:W-:Y:S01]  /*0190*/  MOV R2, R19 ;  /* 0x0000001300027202 */ /* 0x000fe20000000f00 */
[----:B------:R-:W-:Y:S01]  /*01a0*/  IMAD.U32 R5, RZ, RZ, UR5 ;  /* 0x00000005ff057e24 */ /* 0x000fe2000f8e00ff */
[----:B--2---:R-:W-:-:S07]  /*01b0*/  LEA R7, R0, UR5, 0x4 ;  /* 0x0000000500077c11 */ /* 0x004fce000f8e20ff */
.L_x_0:
[C---:B------:R-:W-:Y:S02]  /*01c0*/  IADD3 R11, P1, PT, R18.reuse, R2, RZ ;  /* 0x00000002120b7210 */ /* 0x040fe40007f3e0ff */
[----:B------:R-:W-:Y:S02]  /*01d0*/  IADD3 R9, P0, PT, R18, R5, RZ ;  /* 0x0000000512097210 */ /* 0x000fe40007f1e0ff */
[----:B------:R-:W-:Y:S02]  /*01e0*/  LEA.HI.X.SX32 R14, R2, RZ, 0x1, P1 ;  /* 0x000000ff020e7211 */ /* 0x000fe400008f0eff */
[----:B------:R-:W-:Y:S02]  /*01f0*/  LEA R10, P1, R11, UR12, 0x2 ;  /* 0x0000000c0b0a7c11 */ /* 0x000fe4000f8210ff */
[----:B------:R-:W-:Y:S02]  /*0200*/  LEA.HI.X.SX32 R12, R5, RZ, 0x1, P0 ;  /* 0x000000ff050c7211 */ /* 0x000fe400000f0eff */
[----:B------:R-:W-:-:S02]  /*0210*/  LEA R8, P0, R9, UR14, 0x2 ;  /* 0x0000000e09087c11 */ /* 0x000fc4000f8010ff */
[----:B------:R-:W-:Y:S02]  /*0220*/  LEA.HI.X R11, R11, UR13, R14, 0x2, P1 ;  /* 0x0000000d0b0b7c11 */ /* 0x000fe400088f140e */
[----:B------:R-:W-:-:S03]  /*0230*/  LEA.HI.X R9, R9, UR15, R12, 0x2, P0 ;  /* 0x0000000f09097c11 */ /* 0x000fc600080f140c */
[----:B------:R-:W2:Y:S04]  /*0240*/  LDG.E R10, desc[UR8][R10.64] ;  /* 0x000000080a0a7981 */ /* 0x000ea8000c1e1900 */
[----:B------:R-:W3:Y:S01]  /*0250*/  LDG.E R8, desc[UR8][R8.64] ;  /* 0x0000000808087981 */ /* 0x000ee2000c1e1900 */
[----:B--2---:R-:W-:Y:S02]  /*0260*/  I2FP.F32.S32 R20, R10 ;  /* 0x0000000a00147245 */ /* 0x004fe40000201400 */
[----:B---3--:R-:W-:-:S03]  /*0270*/  I2FP.F32.S32 R25, R8 ;  /* 0x0000000800197245 */ /* 0x008fc60000201400 */
[----:B------:R-:W-:Y:S04]  /*0280*/  STS [R3], R20 ;  /* 0x0000001403007388 */ /* 0x000fe80000000800 */
[----:B------:R-:W-:Y:S01]  /*0290*/  STS [R6], R25 ;  /* 0x0000001906007388 */ /* 0x000fe20000000800 */
[----:B------:R-:W-:Y:S06]  /*02a0*/  BAR.SYNC.DEFER_BLOCKING 0x0 ;  /* 0x0000000000007b1d */ /* 0x000fec0000010000 */
[----:B------:R-:W-:Y:S04]  /*02b0*/  LDS R24, [R16] ;  /* 0x0000000010187984 */ /* 0x000fe80000000800 */
[----:B------:R-:W0:Y:S04]  /*02c0*/  LDS.128 R12, [R17] ;  /* 0x00000000110c7984 */ /* 0x000e280000000c00 */
[----:B------:R-:W1:Y:S04]  /*02d0*/  LDS R27, [R16+0x40] ;  /* 0x00004000101b7984 */ /* 0x000e680000000800 */
[----:B------:R-:W2:Y:S04]  /*02e0*/  LDS R26, [R16+0x80] ;  /* 0x00008000101a7984 */ /* 0x000ea80000000800 */
[----:B------:R-:W3:Y:S04]  /*02f0*/  LDS R22, [R16+0xc0] ;  /* 0x0000c00010167984 */ /* 0x000ee80000000800 */
[----:B------:R-:W-:Y:S04]  /*0300*/  LDS R21, [R16+0x100] ;  /* 0x0001000010157984 */ /* 0x000fe80000000800 */
[----:B------:R-:W4:Y:S04]  /*0310*/  LDS.128 R8, [R17+0x10] ;  /* 0x0000100011087984 */ /* 0x000f280000000c00 */
[----:B------:R-:W5:Y:S04]  /*0320*/  LDS R20, [R16+0x140] ;  /* 0x0001400010147984 */ /* 0x000f680000000800 */
[----:B------:R-:W-:Y:S04]  /*0330*/  LDS R25, [R16+0x200] ;  /* 0x0002000010197984 */ /* 0x000fe80000000800 */
[----:B------:R-:W-:Y:S01]  /*0340*/  LDS R29, [R16+0x300] ;  /* 0x00030000101d7984 */ /* 0x000fe20000000800 */
[----:B0-----:R-:W-:-:S03]  /*0350*/  FFMA R12, R12, R24, R23 ;  /* 0x000000180c0c7223 */ /* 0x001fc60000000017 */
[----:B------:R-:W0:Y:S01]  /*0360*/  LDS R23, [R16+0x180] ;  /* 0x0001800010177984 */ /* 0x000e220000000800 */
[----:B-1----:R-:W-:-:S03]  /*0370*/  FFMA R13, R27, R13, R12 ;  /* 0x0000000d1b0d7223 */ /* 0x002fc6000000000c */
[----:B------:R-:W1:Y:S01]  /*0380*/  LDS R24, [R16+0x1c0] ;  /* 0x0001c00010187984 */ /* 0x000e620000000800 */
[----:B--2---:R-:W-:-:S03]  /*0390*/  FFMA R13, R26, R14, R13 ;  /* 0x0000000e1a0d7223 */ /* 0x004fc6000000000d */
[----:B------:R-:W-:Y:S01]  /*03a0*/  LDS R26, [R16+0x340] ;  /* 0x00034000101a7984 */ /* 0x000fe20000000800 */
[----:B---3--:R-:W-:-:S03]  /*03b0*/  FFMA R27, R22, R15, R13 ;  /* 0x0000000f161b7223 */ /* 0x008fc6000000000d */
[----:B------:R-:W2:Y:S04]  /*03c0*/  LDS.128 R12, [R17+0x20] ;  /* 0x00002000110c7984 */ /* 0x000ea80000000c00 */
[----:B------:R-:W3:Y:S01]  /*03d0*/  LDS R22, [R16+0x240] ;  /* 0x0002400010167984 */ /* 0x000ee20000000800 */
[----:B----4-:R-:W-:Y:S01]  /*03e0*/  FFMA R21, R8, R21, R27 ;  /* 0x0000001508157223 */ /* 0x010fe2000000001b */
[----:B------:R-:W-:Y:S02]  /*03f0*/  IADD3 R8, P0, PT, R18, R4, RZ ;  /* 0x0000000412087210 */ /* 0x000fe40007f1e0ff */
[----:B------:R-:W4:Y:S01]  /*0400*/  LDS R27, [R16+0x280] ;  /* 0x00028000101b7984 */ /* 0x000f220000000800 */
[----:B-----5:R-:W-:Y:S01]  /*0410*/  FFMA R20, R20, R9, R21 ;  /* 0x0000000914147223 */ /* 0x020fe20000000015 */
[----:B------:R-:W-:-:S03]  /*0420*/  LEA.HI.X.SX32 R9, R4, RZ, 0x1, P0 ;  /* 0x000000ff04097211 */ /* 0x000fc600000f0eff */
[----:B0-----:R-:W-:Y:S01]  /*0430*/  FFMA R23, R23, R10, R20 ;  /* 0x0000000a17177223 */ /* 0x001fe20000000014 */
[----:B------:R-:W-:-:S03]  /*0440*/  LEA R20, P0, R8, UR12, 0x2 ;  /* 0x0000000c08147c11 */ /* 0x000fc6000f8010ff */
[----:B-1----:R-:W-:Y:S01]  /*0450*/  FFMA R11, R24, R11, R23 ;  /* 0x0000000b180b7223 */ /* 0x002fe20000000017 */
[----:B------:R-:W-:Y:S01]  /*0460*/  LEA.HI.X R21, R8, UR13, R9, 0x2, P0 ;  /* 0x0000000d08157c11 */ /* 0x000fe200080f1409 */
[----:B------:R-:W-:Y:S02]  /*0470*/  LDS R24, [R16+0x3c0] ;  /* 0x0003c00010187984 */ /* 0x000fe40000000800 */
[----:B--2---:R-:W-:Y:S01]  /*0480*/  FFMA R11, R12, R25, R11 ;  /* 0x000000190c0b7223 */ /* 0x004fe2000000000b */
[----:B------:R-:W-:-:S03]  /*0490*/  IADD3 R12, P0, PT, R18, R7, RZ ;  /* 0x00000007120c7210 */ /* 0x000fc60007f1e0ff */
[----:B---3--:R-:W-:Y:S02]  /*04a0*/  FFMA R22, R22, R13, R11 ;  /* 0x0000000d16167223 */ /* 0x008fe4000000000b */
[----:B------:R-:W0:Y:S02]  /*04b0*/  LDS R13, [R16+0x2c0] ;  /* 0x0002c000100d7984 */ /* 0x000e240000000800 */
[----:B----4-:R-:W-:Y:S02]  /*04c0*/  FFMA R14, R27, R14, R22 ;  /* 0x0000000e1b0e7223 */ /* 0x010fe40000000016 */
[----:B------:R-:W-:Y:S04]  /*04d0*/  LDS R27, [R16+0x380] ;  /* 0x00038000101b7984 */ /* 0x000fe80000000800 */
[----:B------:R-:W1:Y:S01]  /*04e0*/  LDS.128 R8, [R17+0x30] ;  /* 0x0000300011087984 */ /* 0x000e620000000c00 */
[----:B------:R-:W-:Y:S01]  /*04f0*/  BAR.SYNC.DEFER_BLOCKING 0x0 ;  /* 0x0000000000007b1d */ /* 0x000fe20000010000 */
[----:B------:R-:W-:-:S02]  /*0500*/  LEA.HI.X.SX32 R23, R7, RZ, 0x1, P0 ;  /* 0x000000ff07177211 */ /* 0x000fc400000f0eff */
[----:B------:R-:W-:-:S04]  /*0510*/  LEA R22, P0, R12, UR14, 0x2 ;  /* 0x0000000e0c167c11 */ /* 0x000fc8000f8010ff */
[----:B------:R-:W-:Y:S01]  /*0520*/  LEA.HI.X R23, R12, UR15, R23, 0x2, P0 ;  /* 0x0000000f0c177c11 */ /* 0x000fe200080f1417 */
[----:B------:R0:W2:Y:S04]  /*0530*/  LDG.E R20, desc[UR8][R20.64] ;  /* 0x0000000814147981 */ /* 0x0000a8000c1e1900 */
[----:B------:R-:W3:Y:S01]  /*0540*/  LDG.E R22, desc[UR8][R22.64] ;  /* 0x0000000816167981 */ /* 0x000ee2000c1e1900 */
[----:B------:R-:W-:Y:S01]  /*0550*/  UIADD3 UR4, UPT, UPT, UR4, 0x2, URZ ;  /* 0x0000000204047890 */ /* 0x000fe2000fffe0ff */
[----:B------:R-:W-:Y:S01]  /*0560*/  IADD3 R2, PT, PT, R2, 0x20, RZ ;  /* 0x0000002002027810 */ /* 0x000fe20007ffe0ff */
[----:B------:R-:W-:Y:S01]  /*0570*/  VIADD R4, R4, 0x20 ;  /* 0x0000002004047836 */ /* 0x000fe20000000000 */
[C---:B------:R-:W-:Y:S01]  /*0580*/  LEA R5, R0.reuse, R5, 0x5 ;  /* 0x0000000500057211 */ /* 0x040fe200078e28ff */
[----:B------:R-:W-:Y:S01]  /*0590*/  UISETP.NE.AND UP0, UPT, UR4, 0x40, UPT ;  /* 0x000000400400788c */ /* 0x000fe2000bf05270 */
[----:B0-----:R-:W-:Y:S01]  /*05a0*/  FFMA R21, R13, R15, R14 ;  /* 0x0000000f0d157223 */ /* 0x001fe2000000000e */
[----:B------:R-:W-:-:S03]  /*05b0*/  LEA R7, R0, R7, 0x5 ;  /* 0x0000000700077211 */ /* 0x000fc600078e28ff */
[----:B-1----:R-:W-:-:S04]  /*05c0*/  FFMA R29, R8, R29, R21 ;  /* 0x0000001d081d7223 */ /* 0x002fc80000000015 */
[----:B------:R-:W-:-:S04]  /*05d0*/  FFMA R26, R26, R9, R29 ;  /* 0x000000091a1a7223 */ /* 0x000fc8000000001d */
[----:B------:R-:W-:-:S04]  /*05e0*/  FFMA R27, R27, R10, R26 ;  /* 0x0000000a1b1b7223 */ /* 0x000fc8000000001a */
[----:B------:R-:W-:Y:S01]  /*05f0*/  FFMA R27, R24, R11, R27 ;  /* 0x0000000b181b7223 */ /* 0x000fe2000000001b */
        /* <DEDUP_REMOVED lines=12> */
[----:B------:R-:W5:Y:S01]  /*06c0*/  LDS R24, [R16+0x140] ;  /* 0x0001400010187984 */ /* 0x000f620000000800 */
[----:B0-----:R-:W-:-:S03]  /*06d0*/  FFMA R27, R12, R25, R27 ;  /* 0x000000190c1b7223 */ /* 0x001fc6000000001b */
[----:B------:R-:W0:Y:S01]  /*06e0*/  LDS R25, [R16+0x180] ;  /* 0x0001800010197984 */ /* 0x000e220000000800 */
[----:B-1----:R-:W-:-:S03]  /*06f0*/  FFMA R12, R20, R13, R27 ;  /* 0x0000000d140c7223 */ /* 0x002fc6000000001b */
[----:B------:R-:W1:Y:S01]  /*0700*/  LDS R20, [R16+0x1c0] ;  /* 0x0001c00010147984 */ /* 0x000e620000000800 */
[----:B--2---:R-:W-:-:S04]  /*0710*/  FFMA R21, R21, R14, R12 ;  /* 0x0000000e15157223 */ /* 0x004fc8000000000c */
[----:B---3--:R-:W-:Y:S02]  /*0720*/  FFMA R27, R22, R15, R21 ;  /* 0x0000000f161b7223 */ /* 0x008fe40000000015 */
[----:B------:R-:W-:Y:S04]  /*0730*/  LDS R21, [R16+0x200] ;  /* 0x0002000010157984 */ /* 0x000fe80000000800 */
[----:B------:R-:W2:Y:S01]  /*0740*/  LDS.128 R12, [R17+0x20] ;  /* 0x00002000110c7984 */ /* 0x000ea20000000c00 */
[----:B----4-:R-:W-:-:S03]  /*0750*/  FFMA R23, R8, R23, R27 ;  /* 0x0000001708177223 */ /* 0x010fc6000000001b */
[----:B------:R-:W3:Y:S01]  /*0760*/  LDS R22, [R16+0x240] ;  /* 0x0002400010167984 */ /* 0x000ee20000000800 */
[----:B-----5:R-:W-:-:S03]  /*0770*/  FFMA R24, R24, R9, R23 ;  /* 0x0000000918187223 */ /* 0x020fc60000000017 */
[----:B------:R-:W4:Y:S01]  /*0780*/  LDS R23, [R16+0x280] ;  /* 0x0002800010177984 */ /* 0x000f220000000800 */
[----:B0-----:R-:W-:-:S03]  /*0790*/  FFMA R25, R25, R10, R24 ;  /* 0x0000000a19197223 */ /* 0x001fc60000000018 */
[----:B------:R-:W0:Y:S01]  /*07a0*/  LDS R24, [R16+0x2c0] ;  /* 0x0002c00010187984 */ /* 0x000e220000000800 */
[----:B-1----:R-:W-:-:S03]  /*07b0*/  FFMA R27, R20, R11, R25 ;  /* 0x0000000b141b7223 */ /* 0x002fc60000000019 */
[----:B------:R-:W-:Y:S04]  /*07c0*/  LDS R25, [R16+0x300] ;  /* 0x0003000010197984 */ /* 0x000fe80000000800 */
[----:B------:R-:W1:Y:S04]  /*07d0*/  LDS.128 R8, [R17+0x30] ;  /* 0x0000300011087984 */ /* 0x000e680000000c00 */
[----:B------:R-:W5:Y:S01]  /*07e0*/  LDS R20, [R16+0x340] ;  /* 0x0003400010147984 */ /* 0x000f620000000800 */
[----:B--2---:R-:W-:-:S03]  /*07f0*/  FFMA R27, R12, R21, R27 ;  /* 0x000000150c1b7223 */ /* 0x004fc6000000001b */
[----:B------:R-:W2:Y:S01]  /*0800*/  LDS R21, [R16+0x380] ;  /* 0x0003800010157984 */ /* 0x000ea20000000800 */
[----:B---3--:R-:W-:-:S03]  /*0810*/  FFMA R22, R22, R13, R27 ;  /* 0x0000000d16167223 */ /* 0x008fc6000000001b */
[----:B------:R-:W3:Y:S01]  /*0820*/  LDS R12, [R16+0x3c0] ;  /* 0x0003c000100c7984 */ /* 0x000ee20000000800 */
[----:B----4-:R-:W-:-:S04]  /*0830*/  FFMA R23, R23, R14, R22 ;  /* 0x0000000e17177223 */ /* 0x010fc80000000016 */
[----:B0-----:R-:W-:-:S04]  /*0840*/  FFMA R15, R24, R15, R23 ;  /* 0x0000000f180f7223 */ /* 0x001fc80000000017 */
[----:B-1----:R-:W-:-:S04]  /*0850*/  FFMA R15, R8, R25, R15 ;  /* 0x00000019080f7223 */ /* 0x002fc8000000000f */
[----:B-----5:R-:W-:-:S04]  /*0860*/  FFMA R20, R20, R9, R15 ;  /* 0x0000000914147223 */ /* 0x020fc8000000000f */
[----:B--2---:R-:W-:-:S04]  /*0870*/  FFMA R21, R21, R10, R20 ;  /* 0x0000000a15157223 */ /* 0x004fc80000000014 */
[----:B---3--:R-:W-:Y:S01]  /*0880*/  FFMA R23, R12, R11, R21 ;  /* 0x0000000b0c177223 */ /* 0x008fe20000000015 */
[----:B------:R-:W-:Y:S06]  /*0890*/  BAR.SYNC.DEFER_BLOCKING 0x0 ;  /* 0x0000000000007b1d */ /* 0x000fec0000010000 */
[----:B------:R-:W-:Y:S05]  /*08a0*/  BRA.U UP0, `(.L_x_0) ;  /* 0xfffffff900447547 */ /* 0x000fea000b83ffff */
[----:B------:R-:W0:Y:S01]  /*08b0*/  LDCU.64 UR6, c[0x0][0x390] ;  /* 0x00007200ff0677ac */ /* 0x000e220008000a00 */
[----:B------:R-:W-:Y:S01]  /*08c0*/  IADD3 R19, PT, PT, R19, UR5, RZ ;  /* 0x0000000513137c10 */ /* 0x000fe2000fffe0ff */
[----:B------:R-:W1:Y:S03]  /*08d0*/  F2I.TRUNC.NTZ R23, R23 ;  /* 0x0000001700177305 */ /* 0x000e66000020f100 */
[----:B------:R-:W-:-:S04]  /*08e0*/  IADD3 R18, P0, PT, R18, R19, RZ ;  /* 0x0000001312127210 */ /* 0x000fc80007f1e0ff */
[----:B------:R-:W-:Y:S02]  /*08f0*/  LEA.HI.X.SX32 R19, R19, RZ, 0x1, P0 ;  /* 0x000000ff13137211 */ /* 0x000fe400000f0eff */
[----:B0-----:R-:W-:-:S04]  /*0900*/  LEA R2, P0, R18, UR6, 0x2 ;  /* 0x0000000612027c11 */ /* 0x001fc8000f8010ff */
[----:B------:R-:W-:-:S05]  /*0910*/  LEA.HI.X R3, R18, UR7, R19, 0x2, P0 ;  /* 0x0000000712037c11 */ /* 0x000fca00080f1413 */
[----:B-1----:R-:W-:Y:S01]  /*0920*/  STG.E desc[UR8][R2.64], R23 ;  /* 0x0000001702007986 */ /* 0x002fe2000c101908 */
[----:B------:R-:W-:Y:S05]  /*0930*/  EXIT ;  /* 0x000000000000794d */ /* 0x000fea0003800000 */
.L_x_1:
[----:B------:R-:W-:-:S00]  /*0940*/  BRA `(.L_x_1) ;  /* 0xfffffffc00fc7947 */ /* 0x000fc0000383ffff */
[----:B------:R-:W-:-:S00]  /*0950*/  NOP ;  /* 0x0000000000007918 */ /* 0x000fc00000000000 */
        /* <DEDUP_REMOVED lines=10> */
.L_x_2:


//--------------------- .nv.shared._Z12matMulKernelPiS_S_i --------------------------
	.section	.nv.shared._Z12matMulKernelPiS_S_i,"aw",@nobits
	.sectionflags	@""
	.align	4
.nv.shared._Z12matMulKernelPiS_S_i:
	.zero		3072


//--------------------- .nv.shared.reserved.0     --------------------------
	.section	.nv.shared.reserved.0,"aw",@nobits
	.weak		__nv_reservedSMEM_offset_0_alias
	.size		__nv_reservedSMEM_offset_0_alias, 0, 64
	.other		__nv_reservedSMEM_offset_0_alias,@"STO_CUDA_RESERVED_SHARED STV_DEFAULT"
__nv_reservedSMEM_offset_0_alias:
	.zero		0
	.zero		64


//--------------------- .nv.constant0._Z12matMulKernelPiS_S_i --------------------------
	.section	.nv.constant0._Z12matMulKernelPiS_S_i,"a",@progbits
	.sectionflags	@""
	.align	4
.nv.constant0._Z12matMulKernelPiS_S_i:
	.zero		924


//--------------------- SYMBOLS --------------------------

	.type		.nv.reservedSmem.offset0,@object
	.size		.nv.reservedSmem.offset0,0x4
	.type		.nv.reservedSmem.cap,@object
	.size		.nv.reservedSmem.cap,0x4
